//
// Generated by NVIDIA NVVM Compiler
//
// Compiler Build ID: CL-36424714
// Cuda compilation tools, release 13.0, V13.0.88
// Based on NVVM 20.0.0
//

.version 9.0
.target sm_100
.address_size 64

	// .globl	_Z13showBlockInfov
.extern .func  (.param .b32 func_retval0) vprintf
(
	.param .b64 vprintf_param_0,
	.param .b64 vprintf_param_1
)
;
.global .align 1 .b8 $str[49] = {84, 104, 114, 101, 97, 100, 32, 37, 100, 58, 32, 73, 39, 109, 32, 105, 110, 32, 97, 32, 98, 108, 111, 99, 107, 32, 119, 105, 116, 104, 32, 37, 100, 32, 116, 104, 114, 101, 97, 100, 115, 32, 116, 111, 116, 97, 108, 10};

.visible .entry _Z13showBlockInfov()
{
	.local .align 8 .b8 	__local_depot0[8];
	.reg .b64 	%SP;
	.reg .b64 	%SPL;
	.reg .b32 	%r<5>;
	.reg .b64 	%rd<5>;

	mov.u64 	%SPL, __local_depot0;
	cvta.local.u64 	%SP, %SPL;
	add.u64 	%rd1, %SP, 0;
	add.u64 	%rd2, %SPL, 0;
	mov.u32 	%r1, %tid.x;
	mov.u32 	%r2, %ntid.x;
	st.local.v2.u32 	[%rd2], {%r1, %r2};
	mov.u64 	%rd3, $str;
	cvta.global.u64 	%rd4, %rd3;
	{ // callseq 0, 0
	.param .b64 param0;
	st.param.b64 	[param0], %rd4;
	.param .b64 param1;
	st.param.b64 	[param1], %rd1;
	.param .b32 retval0;
	call.uni (retval0), 
	vprintf, 
	(
	param0, 
	param1
	);
	ld.param.b32 	%r3, [retval0];
	} // callseq 0
	ret;

}
	// .globl	_Z11twoStageSumPiS_i
.visible .entry _Z11twoStageSumPiS_i(
	.param .u64 .ptr .align 1 _Z11twoStageSumPiS_i_param_0,
	.param .u64 .ptr .align 1 _Z11twoStageSumPiS_i_param_1,
	.param .u32 _Z11twoStageSumPiS_i_param_2
)
{
	.reg .pred 	%p<2>;
	.reg .b32 	%r<9>;
	.reg .b64 	%rd<9>;

	ld.param.u64 	%rd3, [_Z11twoStageSumPiS_i_param_0];
	ld.param.u64 	%rd2, [_Z11twoStageSumPiS_i_param_1];
	ld.param.u32 	%r2, [_Z11twoStageSumPiS_i_param_2];
	cvta.to.global.u64 	%rd4, %rd3;
	mov.u32 	%r1, %tid.x;
	mul.wide.u32 	%rd5, %r1, 4;
	add.s64 	%rd1, %rd4, %rd5;
	ld.global.u32 	%r3, [%rd1];
	mul.lo.s32 	%r4, %r3, %r3;
	st.global.u32 	[%rd1], %r4;
	bar.sync 	0;
	add.s32 	%r5, %r2, -1;
	setp.ge.s32 	%p1, %r1, %r5;
	@%p1 bra 	$L__BB1_2;
	cvta.to.global.u64 	%rd6, %rd2;
	ld.global.u32 	%r6, [%rd1];
	ld.global.u32 	%r7, [%rd1+4];
	add.s32 	%r8, %r7, %r6;
	add.s64 	%rd8, %rd6, %rd5;
	st.global.u32 	[%rd8], %r8;
$L__BB1_2:
	ret;

}
	// .globl	_Z16twoStageSumBuggyPiS_i
.visible .entry _Z16twoStageSumBuggyPiS_i(
	.param .u64 .ptr .align 1 _Z16twoStageSumBuggyPiS_i_param_0,
	.param .u64 .ptr .align 1 _Z16twoStageSumBuggyPiS_i_param_1,
	.param .u32 _Z16twoStageSumBuggyPiS_i_param_2
)
{
	.local .align 4 .b8 	__local_depot2[4];
	.reg .b64 	%SP;
	.reg .b64 	%SPL;
	.reg .pred 	%p<5>;
	.reg .b32 	%r<77>;
	.reg .b64 	%rd<11>;

	mov.u64 	%SPL, __local_depot2;
	ld.param.u64 	%rd4, [_Z16twoStageSumBuggyPiS_i_param_0];
	ld.param.u64 	%rd3, [_Z16twoStageSumBuggyPiS_i_param_1];
	ld.param.u32 	%r5, [_Z16twoStageSumBuggyPiS_i_param_2];
	cvta.to.global.u64 	%rd5, %rd4;
	mov.u32 	%r1, %tid.x;
	mul.wide.u32 	%rd6, %r1, 4;
	add.s64 	%rd1, %rd5, %rd6;
	ld.global.u32 	%r6, [%rd1];
	mul.lo.s32 	%r2, %r6, %r6;
	st.global.u32 	[%rd1], %r2;
	and.b32  	%r7, %r1, 1;
	setp.eq.b32 	%p1, %r7, 1;
	not.pred 	%p2, %p1;
	@%p2 bra 	$L__BB2_3;
	add.u64 	%rd2, %SPL, 0;
	mov.b32 	%r76, 0;
	st.local.u32 	[%rd2], %r76;
$L__BB2_2:
	ld.local.u32 	%r9, [%rd2];
	add.s32 	%r10, %r9, 1;
	st.local.u32 	[%rd2], %r10;
	ld.local.u32 	%r11, [%rd2];
	add.s32 	%r12, %r11, 1;
	st.local.u32 	[%rd2], %r12;
	ld.local.u32 	%r13, [%rd2];
	add.s32 	%r14, %r13, 1;
	st.local.u32 	[%rd2], %r14;
	ld.local.u32 	%r15, [%rd2];
	add.s32 	%r16, %r15, 1;
	st.local.u32 	[%rd2], %r16;
	ld.local.u32 	%r17, [%rd2];
	add.s32 	%r18, %r17, 1;
	st.local.u32 	[%rd2], %r18;
	ld.local.u32 	%r19, [%rd2];
	add.s32 	%r20, %r19, 1;
	st.local.u32 	[%rd2], %r20;
	ld.local.u32 	%r21, [%rd2];
	add.s32 	%r22, %r21, 1;
	st.local.u32 	[%rd2], %r22;
	ld.local.u32 	%r23, [%rd2];
	add.s32 	%r24, %r23, 1;
	st.local.u32 	[%rd2], %r24;
	ld.local.u32 	%r25, [%rd2];
	add.s32 	%r26, %r25, 1;
	st.local.u32 	[%rd2], %r26;
	ld.local.u32 	%r27, [%rd2];
	add.s32 	%r28, %r27, 1;
	st.local.u32 	[%rd2], %r28;
	ld.local.u32 	%r29, [%rd2];
	add.s32 	%r30, %r29, 1;
	st.local.u32 	[%rd2], %r30;
	ld.local.u32 	%r31, [%rd2];
	add.s32 	%r32, %r31, 1;
	st.local.u32 	[%rd2], %r32;
	ld.local.u32 	%r33, [%rd2];
	add.s32 	%r34, %r33, 1;
	st.local.u32 	[%rd2], %r34;
	ld.local.u32 	%r35, [%rd2];
	add.s32 	%r36, %r35, 1;
	st.local.u32 	[%rd2], %r36;
	ld.local.u32 	%r37, [%rd2];
	add.s32 	%r38, %r37, 1;
	st.local.u32 	[%rd2], %r38;
	ld.local.u32 	%r39, [%rd2];
	add.s32 	%r40, %r39, 1;
	st.local.u32 	[%rd2], %r40;
	ld.local.u32 	%r41, [%rd2];
	add.s32 	%r42, %r41, 1;
	st.local.u32 	[%rd2], %r42;
	ld.local.u32 	%r43, [%rd2];
	add.s32 	%r44, %r43, 1;
	st.local.u32 	[%rd2], %r44;
	ld.local.u32 	%r45, [%rd2];
	add.s32 	%r46, %r45, 1;
	st.local.u32 	[%rd2], %r46;
	ld.local.u32 	%r47, [%rd2];
	add.s32 	%r48, %r47, 1;
	st.local.u32 	[%rd2], %r48;
	ld.local.u32 	%r49, [%rd2];
	add.s32 	%r50, %r49, 1;
	st.local.u32 	[%rd2], %r50;
	ld.local.u32 	%r51, [%rd2];
	add.s32 	%r52, %r51, 1;
	st.local.u32 	[%rd2], %r52;
	ld.local.u32 	%r53, [%rd2];
	add.s32 	%r54, %r53, 1;
	st.local.u32 	[%rd2], %r54;
	ld.local.u32 	%r55, [%rd2];
	add.s32 	%r56, %r55, 1;
	st.local.u32 	[%rd2], %r56;
	ld.local.u32 	%r57, [%rd2];
	add.s32 	%r58, %r57, 1;
	st.local.u32 	[%rd2], %r58;
	ld.local.u32 	%r59, [%rd2];
	add.s32 	%r60, %r59, 1;
	st.local.u32 	[%rd2], %r60;
	ld.local.u32 	%r61, [%rd2];
	add.s32 	%r62, %r61, 1;
	st.local.u32 	[%rd2], %r62;
	ld.local.u32 	%r63, [%rd2];
	add.s32 	%r64, %r63, 1;
	st.local.u32 	[%rd2], %r64;
	ld.local.u32 	%r65, [%rd2];
	add.s32 	%r66, %r65, 1;
	st.local.u32 	[%rd2], %r66;
	ld.local.u32 	%r67, [%rd2];
	add.s32 	%r68, %r67, 1;
	st.local.u32 	[%rd2], %r68;
	ld.local.u32 	%r69, [%rd2];
	add.s32 	%r70, %r69, 1;
	st.local.u32 	[%rd2], %r70;
	ld.local.u32 	%r71, [%rd2];
	add.s32 	%r72, %r71, 1;
	st.local.u32 	[%rd2], %r72;
	add.s32 	%r76, %r76, 32;
	setp.ne.s32 	%p3, %r76, 100000;
	@%p3 bra 	$L__BB2_2;
$L__BB2_3:
	add.s32 	%r73, %r5, -1;
	setp.ge.s32 	%p4, %r1, %r73;
	@%p4 bra 	$L__BB2_5;
	ld.global.u32 	%r74, [%rd1+4];
	add.s32 	%r75, %r74, %r2;
	cvta.to.global.u64 	%rd8, %rd3;
	add.s64 	%rd10, %rd8, %rd6;
	st.global.u32 	[%rd10], %r75;
$L__BB2_5:
	ret;

}


// ===== COMPILED SASS (sm_100) =====

	.target	sm_100

	.elftype	@"ET_EXEC"


//--------------------- .note.nv.tkinfo           --------------------------
	.section	.note.nv.tkinfo,"",@"SHT_NOTE"
	.sectionflags	@"SHF_NOTE_NV_TKINFO"
	.tkinfo
        /*0018*/ 	.word	0x00000002
        /*0030*/ 	.string	""
        /*0030*/ 	.string	"ptxas"
        /*0030*/ 	.string	"Cuda compilation tools, release 13.0, V13.0.88"
        /*0030*/ 	.string	"Build cuda_13.0.r13.0/compiler.36424714_0"
        /*0030*/ 	.string	"-arch sm_100 -m 64 "



//--------------------- .note.nv.cuinfo           --------------------------
	.section	.note.nv.cuinfo,"",@"SHT_NOTE"
	.sectionflags	@"SHF_NOTE_NV_CUINFO"
        /*0018*/ 	.short	0x0002
        /*001a*/ 	.short	0x0064
        /*001c*/ 	.short	0x0082
	.zero		2


//--------------------- .nv.info                  --------------------------
	.section	.nv.info,"",@"SHT_CUDA_INFO"
	.align	4


	//----- nvinfo : EIATTR_REGCOUNT
	.align		4
        /*0000*/ 	.byte	0x04, 0x2f
        /*0002*/ 	.short	(.L_2 - .L_1)
	.align		4
.L_1:
        /*0004*/ 	.word	index@(_Z13showBlockInfov)
        /*0008*/ 	.word	0x00000018


	//----- nvinfo : EIATTR_FRAME_SIZE
	.align		4
.L_2:
        /*000c*/ 	.byte	0x04, 0x11
        /*000e*/ 	.short	(.L_4 - .L_3)
	.align		4
.L_3:
        /*0010*/ 	.word	index@(_Z13showBlockInfov)
        /*0014*/ 	.word	0x00000008


	//----- nvinfo : EIATTR_REGCOUNT
	.align		4
.L_4:
        /*0018*/ 	.byte	0x04, 0x2f
        /*001a*/ 	.short	(.L_6 - .L_5)
	.align		4
.L_5:
        /*001c*/ 	.word	index@(_Z11twoStageSumPiS_i)
        /*0020*/ 	.word	0x0000000c


	//----- nvinfo : EIATTR_FRAME_SIZE
	.align		4
.L_6:
        /*0024*/ 	.byte	0x04, 0x11
        /*0026*/ 	.short	(.L_8 - .L_7)
	.align		4
.L_7:
        /*0028*/ 	.word	index@(_Z11twoStageSumPiS_i)
        /*002c*/ 	.word	0x00000000


	//----- nvinfo : EIATTR_REGCOUNT
	.align		4
.L_8:
        /*0030*/ 	.byte	0x04, 0x2f
        /*0032*/ 	.short	(.L_10 - .L_9)
	.align		4
.L_9:
        /*0034*/ 	.word	index@(_Z16twoStageSumBuggyPiS_i)
        /*0038*/ 	.word	0x0000000c


	//----- nvinfo : EIATTR_FRAME_SIZE
	.align		4
.L_10:
        /*003c*/ 	.byte	0x04, 0x11
        /*003e*/ 	.short	(.L_12 - .L_11)
	.align		4
.L_11:
        /*0040*/ 	.word	index@(_Z16twoStageSumBuggyPiS_i)
        /*0044*/ 	.word	0x00000000


	//----- nvinfo : EIATTR_MIN_STACK_SIZE
	.align		4
.L_12:
        /*0048*/ 	.byte	0x04, 0x12
        /*004a*/ 	.short	(.L_14 - .L_13)
	.align		4
.L_13:
        /*004c*/ 	.word	index@(_Z16twoStageSumBuggyPiS_i)
        /*0050*/ 	.word	0x00000000


	//----- nvinfo : EIATTR_MIN_STACK_SIZE
	.align		4
.L_14:
        /*0054*/ 	.byte	0x04, 0x12
        /*0056*/ 	.short	(.L_16 - .L_15)
	.align		4
.L_15:
        /*0058*/ 	.word	index@(_Z11twoStageSumPiS_i)
        /*005c*/ 	.word	0x00000000


	//----- nvinfo : EIATTR_MIN_STACK_SIZE
	.align		4
.L_16:
        /*0060*/ 	.byte	0x04, 0x12
        /*0062*/ 	.short	(.L_18 - .L_17)
	.align		4
.L_17:
        /*0064*/ 	.word	index@(_Z13showBlockInfov)
        /*0068*/ 	.word	0x00000008
.L_18:


//--------------------- .nv.compat                --------------------------
	.section	.nv.compat,"",@"SHT_CUDA_COMPAT_INFO"
	.align	4
        /*0000*/ 	.byte	0x02, 0x09, 0x00, 0x00, 0x02, 0x02, 0x01, 0x00, 0x02, 0x05, 0x05, 0x00, 0x03, 0x07, 0x01, 0x01
        /*0010*/ 	.byte	0x02, 0x03, 0x00, 0x00, 0x02, 0x06, 0x01, 0x00, 0x04, 0x0b, 0x08, 0x00, 0x09, 0x00, 0x00, 0x00
        /*0020*/ 	.byte	0x00, 0x00, 0x00, 0x00


//--------------------- .nv.info._Z16twoStageSumBuggyPiS_i --------------------------
	.section	.nv.info._Z16twoStageSumBuggyPiS_i,"",@"SHT_CUDA_INFO"
	.sectionflags	@""
	.align	4


	//----- nvinfo : EIATTR_CUDA_API_VERSION
	.align		4
        /*0000*/ 	.byte	0x04, 0x37
        /*0002*/ 	.short	(.L_20 - .L_19)
.L_19:
        /*0004*/ 	.word	0x00000082


	//----- nvinfo : EIATTR_KPARAM_INFO
	.align		4
.L_20:
        /*0008*/ 	.byte	0x04, 0x17
        /*000a*/ 	.short	(.L_22 - .L_21)
.L_21:
        /*000c*/ 	.word	0x00000000
        /*0010*/ 	.short	0x0002
        /*0012*/ 	.short	0x0010
        /*0014*/ 	.byte	0x00, 0xf0, 0x11, 0x00


	//----- nvinfo : EIATTR_KPARAM_INFO
	.align		4
.L_22:
        /*0018*/ 	.byte	0x04, 0x17
        /*001a*/ 	.short	(.L_24 - .L_23)
.L_23:
        /*001c*/ 	.word	0x00000000
        /*0020*/ 	.short	0x0001
        /*0022*/ 	.short	0x0008
        /*0024*/ 	.byte	0x00, 0xf5, 0x21, 0x00


	//----- nvinfo : EIATTR_KPARAM_INFO
	.align		4
.L_24:
        /*0028*/ 	.byte	0x04, 0x17
        /*002a*/ 	.short	(.L_26 - .L_25)
.L_25:
        /*002c*/ 	.word	0x00000000
        /*0030*/ 	.short	0x0000
        /*0032*/ 	.short	0x0000
        /*0034*/ 	.byte	0x00, 0xf5, 0x21, 0x00


	//----- nvinfo : EIATTR_SPARSE_MMA_MASK
	.align		4
.L_26:
        /*0038*/ 	.byte	0x03, 0x50
        /*003a*/ 	.short	0x0000


	//----- nvinfo : EIATTR_MAXREG_COUNT
	.align		4
        /*003c*/ 	.byte	0x03, 0x1b
        /*003e*/ 	.short	0x00ff


	//----- nvinfo : EIATTR_MERCURY_ISA_VERSION
	.align		4
        /*0040*/ 	.byte	0x03, 0x5f
        /*0042*/ 	.short	0x0101


	//----- nvinfo : EIATTR_VRC_CTA_INIT_COUNT
	.align		4
        /*0044*/ 	.byte	0x02, 0x4a
	.zero		1
	.zero		1


	//----- nvinfo : EIATTR_EXIT_INSTR_OFFSETS
	.align		4
        /*0048*/ 	.byte	0x04, 0x1c
        /*004a*/ 	.short	(.L_28 - .L_27)


	//   ....[0]....
.L_27:
        /*004c*/ 	.word	0x000000b0


	//   ....[1]....
        /*0050*/ 	.word	0x00000110


	//----- nvinfo : EIATTR_CBANK_PARAM_SIZE
	.align		4
.L_28:
        /*0054*/ 	.byte	0x03, 0x19
        /*0056*/ 	.short	0x0014


	//----- nvinfo : EIATTR_PARAM_CBANK
	.align		4
        /*0058*/ 	.byte	0x04, 0x0a
        /*005a*/ 	.short	(.L_30 - .L_29)
	.align		4
.L_29:
        /*005c*/ 	.word	index@(.nv.constant0._Z16twoStageSumBuggyPiS_i)
        /*0060*/ 	.short	0x0380
        /*0062*/ 	.short	0x0014


	//----- nvinfo : EIATTR_SW_WAR
	.align		4
.L_30:
        /*0064*/ 	.byte	0x04, 0x36
        /*0066*/ 	.short	(.L_32 - .L_31)
.L_31:
        /*0068*/ 	.word	0x00000008
.L_32:


//--------------------- .nv.info._Z11twoStageSumPiS_i --------------------------
	.section	.nv.info._Z11twoStageSumPiS_i,"",@"SHT_CUDA_INFO"
	.sectionflags	@""
	.align	4


	//----- nvinfo : EIATTR_CUDA_API_VERSION
	.align		4
        /*0000*/ 	.byte	0x04, 0x37
        /*0002*/ 	.short	(.L_34 - .L_33)
.L_33:
        /*0004*/ 	.word	0x00000082


	//----- nvinfo : EIATTR_KPARAM_INFO
	.align		4
.L_34:
        /*0008*/ 	.byte	0x04, 0x17
        /*000a*/ 	.short	(.L_36 - .L_35)
.L_35:
        /*000c*/ 	.word	0x00000000
        /*0010*/ 	.short	0x0002
        /*0012*/ 	.short	0x0010
        /*0014*/ 	.byte	0x00, 0xf0, 0x11, 0x00


	//----- nvinfo : EIATTR_KPARAM_INFO
	.align		4
.L_36:
        /*0018*/ 	.byte	0x04, 0x17
        /*001a*/ 	.short	(.L_38 - .L_37)
.L_37:
        /*001c*/ 	.word	0x00000000
        /*0020*/ 	.short	0x0001
        /*0022*/ 	.short	0x0008
        /*0024*/ 	.byte	0x00, 0xf5, 0x21, 0x00


	//----- nvinfo : EIATTR_KPARAM_INFO
	.align		4
.L_38:
        /*0028*/ 	.byte	0x04, 0x17
        /*002a*/ 	.short	(.L_40 - .L_39)
.L_39:
        /*002c*/ 	.word	0x00000000
        /*0030*/ 	.short	0x0000
        /*0032*/ 	.short	0x0000
        /*0034*/ 	.byte	0x00, 0xf5, 0x21, 0x00


	//----- nvinfo : EIATTR_SPARSE_MMA_MASK
	.align		4
.L_40:
        /*0038*/ 	.byte	0x03, 0x50
        /*003a*/ 	.short	0x0000


	//----- nvinfo : EIATTR_MAXREG_COUNT
	.align		4
        /*003c*/ 	.byte	0x03, 0x1b
        /*003e*/ 	.short	0x00ff


	//----- nvinfo : EIATTR_NUM_BARRIERS
	.align		4
        /*0040*/ 	.byte	0x02, 0x4c
        /*0042*/ 	.byte	0x01
	.zero		1


	//----- nvinfo : EIATTR_MERCURY_ISA_VERSION
	.align		4
        /*0044*/ 	.byte	0x03, 0x5f
        /*0046*/ 	.short	0x0101


	//----- nvinfo : EIATTR_VRC_CTA_INIT_COUNT
	.align		4
        /*0048*/ 	.byte	0x02, 0x4a
	.zero		1
	.zero		1


	//----- nvinfo : EIATTR_EXIT_INSTR_OFFSETS
	.align		4
        /*004c*/ 	.byte	0x04, 0x1c
        /*004e*/ 	.short	(.L_42 - .L_41)


	//   ....[0]....
.L_41:
        /*0050*/ 	.word	0x000000c0


	//   ....[1]....
        /*0054*/ 	.word	0x00000130


	//----- nvinfo : EIATTR_CBANK_PARAM_SIZE
	.align		4
.L_42:
        /*0058*/ 	.byte	0x03, 0x19
        /*005a*/ 	.short	0x0014


	//----- nvinfo : EIATTR_PARAM_CBANK
	.align		4
        /*005c*/ 	.byte	0x04, 0x0a
        /*005e*/ 	.short	(.L_44 - .L_43)
	.align		4
.L_43:
        /*0060*/ 	.word	index@(.nv.constant0._Z11twoStageSumPiS_i)
        /*0064*/ 	.short	0x0380
        /*0066*/ 	.short	0x0014


	//----- nvinfo : EIATTR_SW_WAR
	.align		4
.L_44:
        /*0068*/ 	.byte	0x04, 0x36
        /*006a*/ 	.short	(.L_46 - .L_45)
.L_45:
        /*006c*/ 	.word	0x00000008
.L_46:


//--------------------- .nv.info._Z13showBlockInfov --------------------------
	.section	.nv.info._Z13showBlockInfov,"",@"SHT_CUDA_INFO"
	.sectionflags	@""
	.align	4


	//----- nvinfo : EIATTR_CUDA_API_VERSION
	.align		4
        /*0000*/ 	.byte	0x04, 0x37
        /*0002*/ 	.short	(.L_48 - .L_47)
.L_47:
        /*0004*/ 	.word	0x00000082


	//----- nvinfo : EIATTR_SPARSE_MMA_MASK
	.align		4
.L_48:
        /*0008*/ 	.byte	0x03, 0x50
        /*000a*/ 	.short	0x0000


	//----- nvinfo : EIATTR_MAXREG_COUNT
	.align		4
        /*000c*/ 	.byte	0x03, 0x1b
        /*000e*/ 	.short	0x00ff


	//----- nvinfo : EIATTR_EXTERNS
	.align		4
        /*0010*/ 	.byte	0x04, 0x0f
        /*0012*/ 	.short	(.L_50 - .L_49)


	//   ....[0]....
	.align		4
.L_49:
        /*0014*/ 	.word	index@(vprintf)


	//----- nvinfo : EIATTR_MERCURY_ISA_VERSION
	.align		4
.L_50:
        /*0018*/ 	.byte	0x03, 0x5f
        /*001a*/ 	.short	0x0101


	//----- nvinfo : EIATTR_VRC_CTA_INIT_COUNT
	.align		4
        /*001c*/ 	.byte	0x02, 0x4a
	.zero		1
	.zero		1


	//----- nvinfo : EIATTR_SYSCALL_OFFSETS
	.align		4
        /*0020*/ 	.byte	0x04, 0x46
        /*0022*/ 	.short	(.L_52 - .L_51)


	//   ....[0]....
.L_51:
        /*0024*/ 	.word	0x000000f0


	//----- nvinfo : EIATTR_EXIT_INSTR_OFFSETS
	.align		4
.L_52:
        /*0028*/ 	.byte	0x04, 0x1c
        /*002a*/ 	.short	(.L_54 - .L_53)


	//   ....[0]....
.L_53:
        /*002c*/ 	.word	0x00000100


	//----- nvinfo : EIATTR_SW_WAR
	.align		4
.L_54:
        /*0030*/ 	.byte	0x04, 0x36
        /*0032*/ 	.short	(.L_56 - .L_55)
.L_55:
        /*0034*/ 	.word	0x00000008
.L_56:


//--------------------- .nv.callgraph             --------------------------
	.section	.nv.callgraph,"",@"SHT_CUDA_CALLGRAPH"
	.align	4
	.sectionentsize	8
	.align		4
        /*0000*/ 	.word	0x00000000
	.align		4
        /*0004*/ 	.word	0xffffffff
	.align		4
        /*0008*/ 	.word	index@(_Z13showBlockInfov)
	.align		4
        /*000c*/ 	.word	index@(vprintf)
	.align		4
        /*0010*/ 	.word	0x00000000
	.align		4
        /*0014*/ 	.word	0xfffffffe
	.align		4
        /*0018*/ 	.word	0x00000000
	.align		4
        /*001c*/ 	.word	0xfffffffd
	.align		4
        /*0020*/ 	.word	0x00000000
	.align		4
        /*0024*/ 	.word	0xfffffffc


//--------------------- .nv.constant4             --------------------------
	.section	.nv.constant4,"a",@progbits
	.align	8
	.align		8
.nv.constant4:
        /*0000*/ 	.dword	$str
	.align		8
        /*0008*/ 	.dword	vprintf


//--------------------- .text._Z16twoStageSumBuggyPiS_i --------------------------
	.section	.text._Z16twoStageSumBuggyPiS_i,"ax",@progbits
	.align	128
        .global         _Z16twoStageSumBuggyPiS_i
        .type           _Z16twoStageSumBuggyPiS_i,@function
        .size           _Z16twoStageSumBuggyPiS_i,(.L_x_4 - _Z16twoStageSumBuggyPiS_i)
        .other          _Z16twoStageSumBuggyPiS_i,@"STO_CUDA_ENTRY STV_DEFAULT"
_Z16twoStageSumBuggyPiS_i:
.text._Z16twoStageSumBuggyPiS_i:
[----:B------:R-:W-:Y:S01]  /*0000*/  LDC R1, c[0x0][0x37c] ;  /* 0x0000df00ff017b82 */ /* 0x000fe20000000800 */
[----:B------:R-:W0:Y:S07]  /*0010*/  S2R R9, SR_TID.X ;  /* 0x0000000000097919 */ /* 0x000e2e0000002100 */
[----:B------:R-:W0:Y:S01]  /*0020*/  LDC.64 R2, c[0x0][0x380] ;  /* 0x0000e000ff027b82 */ /* 0x000e220000000a00 */
[----:B------:R-:W1:Y:S01]  /*0030*/  LDCU.64 UR6, c[0x0][0x358] ;  /* 0x00006b00ff0677ac */ /* 0x000e620008000a00 */
[----:B------:R-:W2:Y:S01]  /*0040*/  LDCU UR4, c[0x0][0x390] ;  /* 0x00007200ff0477ac */ /* 0x000ea20008000800 */
[----:B0-----:R-:W-:-:S05]  /*0050*/  IMAD.WIDE.U32 R2, R9, 0x4, R2 ;  /* 0x0000000409027825 */ /* 0x001fca00078e0002 */
[----:B-1----:R-:W3:Y:S01]  /*0060*/  LDG.E R0, desc[UR6][R2.64] ;  /* 0x0000000602007981 */ /* 0x002ee2000c1e1900 */
[----:B--2---:R-:W-:-:S06]  /*0070*/  UIADD3 UR4, UPT, UPT, UR4, -0x1, URZ ;  /* 0xffffffff04047890 */ /* 0x004fcc000fffe0ff */
[----:B------:R-:W-:Y:S01]  /*0080*/  ISETP.GE.AND P0, PT, R9, UR4, PT ;  /* 0x0000000409007c0c */ /* 0x000fe2000bf06270 */
[----:B---3--:R-:W-:-:S05]  /*0090*/  IMAD R7, R0, R0, RZ ;  /* 0x0000000000077224 */ /* 0x008fca00078e02ff */
[----:B------:R0:W-:Y:S07]  /*00a0*/  STG.E desc[UR6][R2.64], R7 ;  /* 0x0000000702007986 */ /* 0x0001ee000c101906 */
[----:B------:R-:W-:Y:S05]  /*00b0*/  @P0 EXIT ;  /* 0x000000000000094d */ /* 0x000fea0003800000 */
[----:B0-----:R-:W2:Y:S01]  /*00c0*/  LDG.E R2, desc[UR6][R2.64+0x4] ;  /* 0x0000040602027981 */ /* 0x001ea2000c1e1900 */
[----:B------:R-:W0:Y:S02]  /*00d0*/  LDC.64 R4, c[0x0][0x388] ;  /* 0x0000e200ff047b82 */ /* 0x000e240000000a00 */
[----:B0-----:R-:W-:Y:S01]  /*00e0*/  IMAD.WIDE.U32 R4, R9, 0x4, R4 ;  /* 0x0000000409047825 */ /* 0x001fe200078e0004 */
[----:B--2---:R-:W-:-:S05]  /*00f0*/  IADD3 R7, PT, PT, R7, R2, RZ ;  /* 0x0000000207077210 */ /* 0x004fca0007ffe0ff */
[----:B------:R-:W-:Y:S01]  /*0100*/  STG.E desc[UR6][R4.64], R7 ;  /* 0x0000000704007986 */ /* 0x000fe2000c101906 */
[----:B------:R-:W-:Y:S05]  /*0110*/  EXIT ;  /* 0x000000000000794d */ /* 0x000fea0003800000 */
.L_x_0:
[----:B------:R-:W-:-:S00]  /*0120*/  BRA `(.L_x_0) ;  /* 0xfffffffc00fc7947 */ /* 0x000fc0000383ffff */
[----:B------:R-:W-:-:S00]  /*0130*/  NOP ;  /* 0x0000000000007918 */ /* 0x000fc00000000000 */
        /* <DEDUP_REMOVED lines=12> */
.L_x_4:


//--------------------- .text._Z11twoStageSumPiS_i --------------------------
	.section	.text._Z11twoStageSumPiS_i,"ax",@progbits
	.align	128
        .global         _Z11twoStageSumPiS_i
        .type           _Z11twoStageSumPiS_i,@function
        .size           _Z11twoStageSumPiS_i,(.L_x_5 - _Z11twoStageSumPiS_i)
        .other          _Z11twoStageSumPiS_i,@"STO_CUDA_ENTRY STV_DEFAULT"
_Z11twoStageSumPiS_i:
.text._Z11twoStageSumPiS_i:
        /* <DEDUP_REMOVED lines=10> */
[----:B------:R0:W-:Y:S01]  /*00a0*/  STG.E desc[UR6][R2.64], R5 ;  /* 0x0000000502007986 */ /* 0x0001e2000c101906 */
[----:B------:R-:W-:Y:S06]  /*00b0*/  BAR.SYNC.DEFER_BLOCKING 0x0 ;  /* 0x0000000000007b1d */ /* 0x000fec0000010000 */
[----:B------:R-:W-:Y:S05]  /*00c0*/  @P0 EXIT ;  /* 0x000000000000094d */ /* 0x000fea0003800000 */
[----:B------:R-:W2:Y:S01]  /*00d0*/  LDG.E R0, desc[UR6][R2.64] ;  /* 0x0000000602007981 */ /* 0x000ea2000c1e1900 */
[----:B0-----:R-:W0:Y:S03]  /*00e0*/  LDC.64 R4, c[0x0][0x388] ;  /* 0x0000e200ff047b82 */ /* 0x001e260000000a00 */
[----:B------:R-:W2:Y:S01]  /*00f0*/  LDG.E R7, desc[UR6][R2.64+0x4] ;  /* 0x0000040602077981 */ /* 0x000ea2000c1e1900 */
[----:B0-----:R-:W-:Y:S01]  /*0100*/  IMAD.WIDE.U32 R4, R9, 0x4, R4 ;  /* 0x0000000409047825 */ /* 0x001fe200078e0004 */
[----:B--2---:R-:W-:-:S05]  /*0110*/  IADD3 R7, PT, PT, R0, R7, RZ ;  /* 0x0000000700077210 */ /* 0x004fca0007ffe0ff */
[----:B------:R-:W-:Y:S01]  /*0120*/  STG.E desc[UR6][R4.64], R7 ;  /* 0x0000000704007986 */ /* 0x000fe2000c101906 */
[----:B------:R-:W-:Y:S05]  /*0130*/  EXIT ;  /* 0x000000000000794d */ /* 0x000fea0003800000 */
.L_x_1:
        /* <DEDUP_REMOVED lines=12> */
.L_x_5:


//--------------------- .text._Z13showBlockInfov  --------------------------
	.section	.text._Z13showBlockInfov,"ax",@progbits
	.align	128
        .global         _Z13showBlockInfov
        .type           _Z13showBlockInfov,@function
        .size           _Z13showBlockInfov,(.L_x_6 - _Z13showBlockInfov)
        .other          _Z13showBlockInfov,@"STO_CUDA_ENTRY STV_DEFAULT"
_Z13showBlockInfov:
.text._Z13showBlockInfov:
[----:B------:R-:W0:Y:S01]  /*0000*/  LDC R1, c[0x0][0x37c] ;  /* 0x0000df00ff017b82 */ /* 0x000e220000000800 */
[----:B------:R-:W1:Y:S01]  /*0010*/  S2R R8, SR_TID.X ;  /* 0x0000000000087919 */ /* 0x000e620000002100 */
[----:B------:R-:W2:Y:S06]  /*0020*/  LDCU UR5, c[0x0][0x2fc] ;  /* 0x00005f80ff0577ac */ /* 0x000eac0008000800 */
[----:B------:R-:W1:Y:S01]  /*0030*/  LDC R9, c[0x0][0x360] ;  /* 0x0000d800ff097b82 */ /* 0x000e620000000800 */
[----:B0-----:R-:W-:Y:S01]  /*0040*/  VIADD R1, R1, 0xfffffff8 ;  /* 0xfffffff801017836 */ /* 0x001fe20000000000 */
[----:B------:R-:W-:Y:S01]  /*0050*/  MOV R0, 0x8 ;  /* 0x0000000800007802 */ /* 0x000fe20000000f00 */
[----:B------:R-:W0:Y:S01]  /*0060*/  LDCU UR4, c[0x0][0x2f8] ;  /* 0x00005f00ff0477ac */ /* 0x000e220008000800 */
[----:B------:R-:W3:Y:S04]  /*0070*/  LDCU.64 UR6, c[0x4][URZ] ;  /* 0x01000000ff0677ac */ /* 0x000ee80008000a00 */
[----:B------:R4:W5:Y:S01]  /*0080*/  LDC.64 R2, c[0x4][R0] ;  /* 0x0100000000027b82 */ /* 0x0009620000000a00 */
[----:B0-----:R-:W-:Y:S01]  /*0090*/  IADD3 R6, P0, PT, R1, UR4, RZ ;  /* 0x0000000401067c10 */ /* 0x001fe2000ff1e0ff */
[----:B---3--:R-:W-:Y:S01]  /*00a0*/  IMAD.U32 R4, RZ, RZ, UR6 ;  /* 0x00000006ff047e24 */ /* 0x008fe2000f8e00ff */
[----:B------:R-:W-:-:S03]  /*00b0*/  MOV R5, UR7 ;  /* 0x0000000700057c02 */ /* 0x000fc60008000f00 */
[----:B--2---:R-:W-:Y:S01]  /*00c0*/  IMAD.X R7, RZ, RZ, UR5, P0 ;  /* 0x00000005ff077e24 */ /* 0x004fe200080e06ff */
[----:B-1----:R4:W-:Y:S07]  /*00d0*/  STL.64 [R1], R8 ;  /* 0x0000000801007387 */ /* 0x0029ee0000100a00 */
[----:B------:R-:W-:-:S07]  /*00e0*/  LEPC R20, `(.L_x_2) ;  /* 0x000000001014794e */ /* 0x000fce0000000000 */
[----:B----45:R-:W-:Y:S05]  /*00f0*/  CALL.ABS.NOINC R2 ;  /* 0x0000000002007343 */ /* 0x030fea0003c00000 */
.L_x_2:
[----:B------:R-:W-:Y:S05]  /*0100*/  EXIT ;  /* 0x000000000000794d */ /* 0x000fea0003800000 */
.L_x_3:
        /* <DEDUP_REMOVED lines=15> */
.L_x_6:


//--------------------- .nv.global.init           --------------------------
	.section	.nv.global.init,"aw",@progbits
.nv.global.init:
	.type		$str,@object
	.size		$str,(.L_0 - $str)
$str:
        /*0000*/ 	.byte	0x54, 0x68, 0x72, 0x65, 0x61, 0x64, 0x20, 0x25, 0x64, 0x3a, 0x20, 0x49, 0x27, 0x6d, 0x20, 0x69
        /*0010*/ 	.byte	0x6e, 0x20, 0x61, 0x20, 0x62, 0x6c, 0x6f, 0x63, 0x6b, 0x20, 0x77, 0x69, 0x74, 0x68, 0x20, 0x25
        /*0020*/ 	.byte	0x64, 0x20, 0x74, 0x68, 0x72, 0x65, 0x61, 0x64, 0x73, 0x20, 0x74, 0x6f, 0x74, 0x61, 0x6c, 0x0a
        /*0030*/ 	.byte	0x00
.L_0:


//--------------------- .nv.shared.reserved.0     --------------------------
	.section	.nv.shared.reserved.0,"aw",@nobits
	.weak		__nv_reservedSMEM_offset_0_alias
	.size		__nv_reservedSMEM_offset_0_alias, 0, 64
	.other		__nv_reservedSMEM_offset_0_alias,@"STO_CUDA_RESERVED_SHARED STV_DEFAULT"
__nv_reservedSMEM_offset_0_alias:
	.zero		0
	.zero		64


//--------------------- .nv.constant0._Z16twoStageSumBuggyPiS_i --------------------------
	.section	.nv.constant0._Z16twoStageSumBuggyPiS_i,"a",@progbits
	.sectionflags	@""
	.align	4
.nv.constant0._Z16twoStageSumBuggyPiS_i:
	.zero		916


//--------------------- .nv.constant0._Z11twoStageSumPiS_i --------------------------
	.section	.nv.constant0._Z11twoStageSumPiS_i,"a",@progbits
	.sectionflags	@""
	.align	4
.nv.constant0._Z11twoStageSumPiS_i:
	.zero		916


//--------------------- .nv.constant0._Z13showBlockInfov --------------------------
	.section	.nv.constant0._Z13showBlockInfov,"a",@progbits
	.sectionflags	@""
	.align	4
.nv.constant0._Z13showBlockInfov:
	.zero		896


//--------------------- SYMBOLS --------------------------

	.type		.nv.reservedSmem.offset0,@object
	.size		.nv.reservedSmem.offset0,0x4
	.type		vprintf,@function
